//
// Generated by NVIDIA NVVM Compiler
//
// Compiler Build ID: CL-36424714
// Cuda compilation tools, release 13.0, V13.0.88
// Based on NVVM 20.0.0
//

.version 9.0
.target sm_100
.address_size 64

	// .globl	store_outputs

.visible .entry store_outputs(
	.param .u32 store_outputs_param_0,
	.param .u32 store_outputs_param_1,
	.param .u32 store_outputs_param_2,
	.param .u64 .ptr .align 1 store_outputs_param_3,
	.param .u64 .ptr .align 1 store_outputs_param_4,
	.param .u64 .ptr .align 1 store_outputs_param_5,
	.param .u64 .ptr .align 1 store_outputs_param_6,
	.param .u64 .ptr .align 1 store_outputs_param_7,
	.param .u64 .ptr .align 1 store_outputs_param_8,
	.param .u64 .ptr .align 1 store_outputs_param_9,
	.param .u64 .ptr .align 1 store_outputs_param_10,
	.param .u32 store_outputs_param_11,
	.param .u32 store_outputs_param_12,
	.param .u32 store_outputs_param_13,
	.param .u32 store_outputs_param_14,
	.param .u32 store_outputs_param_15,
	.param .u32 store_outputs_param_16
)
{
	.reg .pred 	%p<4>;
	.reg .b32 	%r<33>;
	.reg .b32 	%f<7>;
	.reg .b64 	%rd<38>;

	ld.param.u32 	%r11, [store_outputs_param_0];
	ld.param.u32 	%r3, [store_outputs_param_1];
	ld.param.u32 	%r4, [store_outputs_param_2];
	ld.param.u64 	%rd3, [store_outputs_param_5];
	ld.param.u64 	%rd6, [store_outputs_param_8];
	ld.param.u64 	%rd7, [store_outputs_param_9];
	ld.param.u64 	%rd8, [store_outputs_param_10];
	ld.param.u32 	%r5, [store_outputs_param_11];
	ld.param.u32 	%r6, [store_outputs_param_12];
	ld.param.u32 	%r7, [store_outputs_param_13];
	ld.param.u32 	%r8, [store_outputs_param_14];
	ld.param.u32 	%r9, [store_outputs_param_15];
	ld.param.u32 	%r10, [store_outputs_param_16];
	mov.u32 	%r13, %ctaid.x;
	mov.u32 	%r14, %ntid.x;
	mov.u32 	%r15, %tid.x;
	mad.lo.s32 	%r1, %r13, %r14, %r15;
	mov.u32 	%r16, %ctaid.y;
	mov.u32 	%r17, %ntid.y;
	mov.u32 	%r18, %tid.y;
	mad.lo.s32 	%r19, %r16, %r17, %r18;
	setp.ge.s32 	%p1, %r1, %r3;
	setp.ge.s32 	%p2, %r19, %r11;
	or.pred  	%p3, %p1, %p2;
	@%p3 bra 	$L__BB0_2;
	ld.param.u64 	%rd37, [store_outputs_param_7];
	ld.param.u64 	%rd36, [store_outputs_param_6];
	ld.param.u64 	%rd35, [store_outputs_param_4];
	ld.param.u64 	%rd34, [store_outputs_param_3];
	cvta.to.global.u64 	%rd9, %rd34;
	cvta.to.global.u64 	%rd10, %rd3;
	cvta.to.global.u64 	%rd11, %rd35;
	cvta.to.global.u64 	%rd12, %rd36;
	cvta.to.global.u64 	%rd13, %rd37;
	cvta.to.global.u64 	%rd14, %rd6;
	cvta.to.global.u64 	%rd15, %rd7;
	cvta.to.global.u64 	%rd16, %rd8;
	mul.lo.s32 	%r20, %r3, %r19;
	add.s32 	%r21, %r20, %r1;
	mul.lo.s32 	%r22, %r21, %r8;
	mul.wide.s32 	%rd17, %r22, 4;
	add.s64 	%rd18, %rd9, %rd17;
	ld.global.nc.u32 	%r23, [%rd18];
	ld.global.nc.u32 	%r24, [%rd18+4];
	ld.global.nc.u32 	%r25, [%rd18+8];
	mad.lo.s32 	%r26, %r5, %r19, %r23;
	mad.lo.s32 	%r27, %r26, %r6, %r24;
	mad.lo.s32 	%r28, %r27, %r7, %r25;
	mul.wide.s32 	%rd19, %r28, 4;
	add.s64 	%rd20, %rd10, %rd19;
	ld.global.nc.f32 	%f1, [%rd20];
	mul.lo.s32 	%r29, %r20, %r9;
	mad.lo.s32 	%r30, %r4, %r3, %r1;
	mad.lo.s32 	%r31, %r29, %r10, %r30;
	mul.wide.s32 	%rd21, %r31, 4;
	add.s64 	%rd22, %rd11, %rd21;
	st.global.f32 	[%rd22], %f1;
	add.s64 	%rd23, %rd12, %rd19;
	ld.global.nc.f32 	%f2, [%rd23];
	mul.lo.s32 	%r32, %r10, %r3;
	mul.wide.s32 	%rd24, %r32, 4;
	add.s64 	%rd25, %rd22, %rd24;
	st.global.f32 	[%rd25], %f2;
	add.s64 	%rd26, %rd13, %rd19;
	ld.global.nc.f32 	%f3, [%rd26];
	add.s64 	%rd27, %rd25, %rd24;
	st.global.f32 	[%rd27], %f3;
	add.s64 	%rd28, %rd14, %rd19;
	ld.global.nc.f32 	%f4, [%rd28];
	add.s64 	%rd29, %rd27, %rd24;
	st.global.f32 	[%rd29], %f4;
	add.s64 	%rd30, %rd15, %rd19;
	ld.global.nc.f32 	%f5, [%rd30];
	add.s64 	%rd31, %rd29, %rd24;
	st.global.f32 	[%rd31], %f5;
	add.s64 	%rd32, %rd16, %rd19;
	ld.global.nc.f32 	%f6, [%rd32];
	add.s64 	%rd33, %rd31, %rd24;
	st.global.f32 	[%rd33], %f6;
$L__BB0_2:
	ret;

}
	// .globl	Update_hertzian_dipole
.visible .entry Update_hertzian_dipole(
	.param .u32 Update_hertzian_dipole_param_0,
	.param .u32 Update_hertzian_dipole_param_1,
	.param .f32 Update_hertzian_dipole_param_2,
	.param .f32 Update_hertzian_dipole_param_3,
	.param .f32 Update_hertzian_dipole_param_4,
	.param .u64 .ptr .align 1 Update_hertzian_dipole_param_5,
	.param .f32 Update_hertzian_dipole_param_6,
	.param .u64 .ptr .align 1 Update_hertzian_dipole_param_7,
	.param .u64 .ptr .align 1 Update_hertzian_dipole_param_8,
	.param .u64 .ptr .align 1 Update_hertzian_dipole_param_9,
	.param .u64 .ptr .align 1 Update_hertzian_dipole_param_10,
	.param .u64 .ptr .align 1 Update_hertzian_dipole_param_11,
	.param .u32 Update_hertzian_dipole_param_12,
	.param .u32 Update_hertzian_dipole_param_13,
	.param .u32 Update_hertzian_dipole_param_14,
	.param .u32 Update_hertzian_dipole_param_15,
	.param .u32 Update_hertzian_dipole_param_16,
	.param .u32 Update_hertzian_dipole_param_17
)
{
	.reg .pred 	%p<7>;
	.reg .b32 	%r<34>;
	.reg .b32 	%f<22>;
	.reg .b64 	%rd<27>;

	ld.param.u32 	%r13, [Update_hertzian_dipole_param_0];
	ld.param.u32 	%r6, [Update_hertzian_dipole_param_1];
	ld.param.f32 	%f2, [Update_hertzian_dipole_param_2];
	ld.param.f32 	%f3, [Update_hertzian_dipole_param_3];
	ld.param.f32 	%f4, [Update_hertzian_dipole_param_4];
	ld.param.f32 	%f5, [Update_hertzian_dipole_param_6];
	ld.param.u64 	%rd3, [Update_hertzian_dipole_param_7];
	ld.param.u64 	%rd4, [Update_hertzian_dipole_param_8];
	ld.param.u64 	%rd5, [Update_hertzian_dipole_param_9];
	ld.param.u64 	%rd6, [Update_hertzian_dipole_param_10];
	ld.param.u64 	%rd7, [Update_hertzian_dipole_param_11];
	ld.param.u32 	%r7, [Update_hertzian_dipole_param_12];
	ld.param.u32 	%r8, [Update_hertzian_dipole_param_13];
	ld.param.u32 	%r9, [Update_hertzian_dipole_param_14];
	ld.param.u32 	%r10, [Update_hertzian_dipole_param_15];
	ld.param.u32 	%r11, [Update_hertzian_dipole_param_16];
	ld.param.u32 	%r12, [Update_hertzian_dipole_param_17];
	cvta.to.global.u64 	%rd1, %rd7;
	mov.u32 	%r15, %ctaid.x;
	mov.u32 	%r16, %ntid.x;
	mov.u32 	%r17, %tid.x;
	mad.lo.s32 	%r1, %r15, %r16, %r17;
	mov.u32 	%r18, %ctaid.y;
	mov.u32 	%r19, %ntid.y;
	mov.u32 	%r20, %tid.y;
	mad.lo.s32 	%r21, %r18, %r19, %r20;
	setp.ge.s32 	%p1, %r1, %r10;
	setp.ge.s32 	%p2, %r21, %r13;
	or.pred  	%p3, %p1, %p2;
	@%p3 bra 	$L__BB1_7;
	ld.param.u64 	%rd26, [Update_hertzian_dipole_param_5];
	cvta.to.global.u64 	%rd8, %rd26;
	cvta.to.global.u64 	%rd9, %rd3;
	mad.lo.s32 	%r22, %r10, %r21, %r1;
	mul.lo.s32 	%r23, %r22, 3;
	mul.wide.s32 	%rd10, %r23, 4;
	add.s64 	%rd11, %rd8, %rd10;
	ld.global.nc.u32 	%r3, [%rd11];
	ld.global.nc.u32 	%r4, [%rd11+4];
	ld.global.nc.u32 	%r5, [%rd11+8];
	mad.lo.s32 	%r24, %r12, %r1, %r6;
	mul.wide.s32 	%rd12, %r24, 4;
	add.s64 	%rd13, %rd9, %rd12;
	ld.global.nc.f32 	%f6, [%rd13];
	mul.f32 	%f7, %f5, %f6;
	mul.f32 	%f8, %f2, %f3;
	mul.f32 	%f9, %f8, %f4;
	div.rn.f32 	%f1, %f7, %f9;
	setp.eq.s32 	%p4, %r11, 2;
	@%p4 bra 	$L__BB1_6;
	setp.eq.s32 	%p5, %r11, 1;
	@%p5 bra 	$L__BB1_5;
	setp.ne.s32 	%p6, %r11, 0;
	@%p6 bra 	$L__BB1_7;
	mad.lo.s32 	%r31, %r7, %r21, %r3;
	mad.lo.s32 	%r32, %r31, %r8, %r4;
	mad.lo.s32 	%r33, %r32, %r9, %r5;
	mul.wide.s32 	%rd22, %r33, 4;
	add.s64 	%rd23, %rd1, %rd22;
	ld.global.f32 	%f18, [%rd23];
	mul.f32 	%f19, %f1, %f18;
	cvta.to.global.u64 	%rd24, %rd4;
	add.s64 	%rd25, %rd24, %rd22;
	ld.global.f32 	%f20, [%rd25];
	sub.f32 	%f21, %f20, %f19;
	st.global.f32 	[%rd25], %f21;
	bra.uni 	$L__BB1_7;
$L__BB1_5:
	mad.lo.s32 	%r28, %r7, %r21, %r3;
	mad.lo.s32 	%r29, %r28, %r8, %r4;
	mad.lo.s32 	%r30, %r29, %r9, %r5;
	mul.wide.s32 	%rd18, %r30, 4;
	add.s64 	%rd19, %rd1, %rd18;
	ld.global.f32 	%f14, [%rd19];
	mul.f32 	%f15, %f1, %f14;
	cvta.to.global.u64 	%rd20, %rd5;
	add.s64 	%rd21, %rd20, %rd18;
	ld.global.f32 	%f16, [%rd21];
	sub.f32 	%f17, %f16, %f15;
	st.global.f32 	[%rd21], %f17;
	bra.uni 	$L__BB1_7;
$L__BB1_6:
	mad.lo.s32 	%r25, %r7, %r21, %r3;
	mad.lo.s32 	%r26, %r25, %r8, %r4;
	mad.lo.s32 	%r27, %r26, %r9, %r5;
	mul.wide.s32 	%rd14, %r27, 4;
	add.s64 	%rd15, %rd1, %rd14;
	ld.global.f32 	%f10, [%rd15];
	mul.f32 	%f11, %f1, %f10;
	cvta.to.global.u64 	%rd16, %rd6;
	add.s64 	%rd17, %rd16, %rd14;
	ld.global.f32 	%f12, [%rd17];
	sub.f32 	%f13, %f12, %f11;
	st.global.f32 	[%rd17], %f13;
$L__BB1_7:
	ret;

}


// ===== COMPILED SASS (sm_100) =====

	.target	sm_100

	.elftype	@"ET_EXEC"


//--------------------- .note.nv.tkinfo           --------------------------
	.section	.note.nv.tkinfo,"",@"SHT_NOTE"
	.sectionflags	@"SHF_NOTE_NV_TKINFO"
	.tkinfo
        /*0018*/ 	.word	0x00000002
        /*0030*/ 	.string	""
        /*0030*/ 	.string	"ptxas"
        /*0030*/ 	.string	"Cuda compilation tools, release 13.0, V13.0.88"
        /*0030*/ 	.string	"Build cuda_13.0.r13.0/compiler.36424714_0"
        /*0030*/ 	.string	"-arch sm_100 -m 64 "



//--------------------- .note.nv.cuinfo           --------------------------
	.section	.note.nv.cuinfo,"",@"SHT_NOTE"
	.sectionflags	@"SHF_NOTE_NV_CUINFO"
        /*0018*/ 	.short	0x0002
        /*001a*/ 	.short	0x0064
        /*001c*/ 	.short	0x0082
	.zero		2


//--------------------- .nv.info                  --------------------------
	.section	.nv.info,"",@"SHT_CUDA_INFO"
	.align	4


	//----- nvinfo : EIATTR_REGCOUNT
	.align		4
        /*0000*/ 	.byte	0x04, 0x2f
        /*0002*/ 	.short	(.L_1 - .L_0)
	.align		4
.L_0:
        /*0004*/ 	.word	index@(store_outputs)
        /*0008*/ 	.word	0x0000001a


	//----- nvinfo : EIATTR_FRAME_SIZE
	.align		4
.L_1:
        /*000c*/ 	.byte	0x04, 0x11
        /*000e*/ 	.short	(.L_3 - .L_2)
	.align		4
.L_2:
        /*0010*/ 	.word	index@(store_outputs)
        /*0014*/ 	.word	0x00000000


	//----- nvinfo : EIATTR_REGCOUNT
	.align		4
.L_3:
        /*0018*/ 	.byte	0x04, 0x2f
        /*001a*/ 	.short	(.L_5 - .L_4)
	.align		4
.L_4:
        /*001c*/ 	.word	index@(Update_hertzian_dipole)
        /*0020*/ 	.word	0x00000012


	//----- nvinfo : EIATTR_FRAME_SIZE
	.align		4
.L_5:
        /*0024*/ 	.byte	0x04, 0x11
        /*0026*/ 	.short	(.L_7 - .L_6)
	.align		4
.L_6:
        /*0028*/ 	.word	index@($__internal_0_$__cuda_sm3x_div_rn_noftz_f32_slowpath)
        /*002c*/ 	.word	0x00000000


	//----- nvinfo : EIATTR_FRAME_SIZE
	.align		4
.L_7:
        /*0030*/ 	.byte	0x04, 0x11
        /*0032*/ 	.short	(.L_9 - .L_8)
	.align		4
.L_8:
        /*0034*/ 	.word	index@(Update_hertzian_dipole)
        /*0038*/ 	.word	0x00000000


	//----- nvinfo : EIATTR_MIN_STACK_SIZE
	.align		4
.L_9:
        /*003c*/ 	.byte	0x04, 0x12
        /*003e*/ 	.short	(.L_11 - .L_10)
	.align		4
.L_10:
        /*0040*/ 	.word	index@(Update_hertzian_dipole)
        /*0044*/ 	.word	0x00000000


	//----- nvinfo : EIATTR_MIN_STACK_SIZE
	.align		4
.L_11:
        /*0048*/ 	.byte	0x04, 0x12
        /*004a*/ 	.short	(.L_13 - .L_12)
	.align		4
.L_12:
        /*004c*/ 	.word	index@(store_outputs)
        /*0050*/ 	.word	0x00000000
.L_13:


//--------------------- .nv.compat                --------------------------
	.section	.nv.compat,"",@"SHT_CUDA_COMPAT_INFO"
	.align	4
        /*0000*/ 	.byte	0x02, 0x09, 0x00, 0x00, 0x02, 0x02, 0x01, 0x00, 0x02, 0x05, 0x05, 0x00, 0x03, 0x07, 0x01, 0x01
        /*0010*/ 	.byte	0x02, 0x03, 0x00, 0x00, 0x02, 0x06, 0x01, 0x00, 0x04, 0x0b, 0x08, 0x00, 0x01, 0x00, 0x00, 0x00
        /*0020*/ 	.byte	0x00, 0x00, 0x00, 0x00


//--------------------- .nv.info.Update_hertzian_dipole --------------------------
	.section	.nv.info.Update_hertzian_dipole,"",@"SHT_CUDA_INFO"
	.sectionflags	@""
	.align	4


	//----- nvinfo : EIATTR_CUDA_API_VERSION
	.align		4
        /*0000*/ 	.byte	0x04, 0x37
        /*0002*/ 	.short	(.L_15 - .L_14)
.L_14:
        /*0004*/ 	.word	0x00000082


	//----- nvinfo : EIATTR_KPARAM_INFO
	.align		4
.L_15:
        /*0008*/ 	.byte	0x04, 0x17
        /*000a*/ 	.short	(.L_17 - .L_16)
.L_16:
        /*000c*/ 	.word	0x00000000
        /*0010*/ 	.short	0x0011
        /*0012*/ 	.short	0x0064
        /*0014*/ 	.byte	0x00, 0xf0, 0x11, 0x00


	//----- nvinfo : EIATTR_KPARAM_INFO
	.align		4
.L_17:
        /*0018*/ 	.byte	0x04, 0x17
        /*001a*/ 	.short	(.L_19 - .L_18)
.L_18:
        /*001c*/ 	.word	0x00000000
        /*0020*/ 	.short	0x0010
        /*0022*/ 	.short	0x0060
        /*0024*/ 	.byte	0x00, 0xf0, 0x11, 0x00


	//----- nvinfo : EIATTR_KPARAM_INFO
	.align		4
.L_19:
        /*0028*/ 	.byte	0x04, 0x17
        /*002a*/ 	.short	(.L_21 - .L_20)
.L_20:
        /*002c*/ 	.word	0x00000000
        /*0030*/ 	.short	0x000f
        /*0032*/ 	.short	0x005c
        /*0034*/ 	.byte	0x00, 0xf0, 0x11, 0x00


	//----- nvinfo : EIATTR_KPARAM_INFO
	.align		4
.L_21:
        /*0038*/ 	.byte	0x04, 0x17
        /*003a*/ 	.short	(.L_23 - .L_22)
.L_22:
        /*003c*/ 	.word	0x00000000
        /*0040*/ 	.short	0x000e
        /*0042*/ 	.short	0x0058
        /*0044*/ 	.byte	0x00, 0xf0, 0x11, 0x00


	//----- nvinfo : EIATTR_KPARAM_INFO
	.align		4
.L_23:
        /*0048*/ 	.byte	0x04, 0x17
        /*004a*/ 	.short	(.L_25 - .L_24)
.L_24:
        /*004c*/ 	.word	0x00000000
        /*0050*/ 	.short	0x000d
        /*0052*/ 	.short	0x0054
        /*0054*/ 	.byte	0x00, 0xf0, 0x11, 0x00


	//----- nvinfo : EIATTR_KPARAM_INFO
	.align		4
.L_25:
        /*0058*/ 	.byte	0x04, 0x17
        /*005a*/ 	.short	(.L_27 - .L_26)
.L_26:
        /*005c*/ 	.word	0x00000000
        /*0060*/ 	.short	0x000c
        /*0062*/ 	.short	0x0050
        /*0064*/ 	.byte	0x00, 0xf0, 0x11, 0x00


	//----- nvinfo : EIATTR_KPARAM_INFO
	.align		4
.L_27:
        /*0068*/ 	.byte	0x04, 0x17
        /*006a*/ 	.short	(.L_29 - .L_28)
.L_28:
        /*006c*/ 	.word	0x00000000
        /*0070*/ 	.short	0x000b
        /*0072*/ 	.short	0x0048
        /*0074*/ 	.byte	0x00, 0xf5, 0x21, 0x00


	//----- nvinfo : EIATTR_KPARAM_INFO
	.align		4
.L_29:
        /*0078*/ 	.byte	0x04, 0x17
        /*007a*/ 	.short	(.L_31 - .L_30)
.L_30:
        /*007c*/ 	.word	0x00000000
        /*0080*/ 	.short	0x000a
        /*0082*/ 	.short	0x0040
        /*0084*/ 	.byte	0x00, 0xf5, 0x21, 0x00


	//----- nvinfo : EIATTR_KPARAM_INFO
	.align		4
.L_31:
        /*0088*/ 	.byte	0x04, 0x17
        /*008a*/ 	.short	(.L_33 - .L_32)
.L_32:
        /*008c*/ 	.word	0x00000000
        /*0090*/ 	.short	0x0009
        /*0092*/ 	.short	0x0038
        /*0094*/ 	.byte	0x00, 0xf5, 0x21, 0x00


	//----- nvinfo : EIATTR_KPARAM_INFO
	.align		4
.L_33:
        /*0098*/ 	.byte	0x04, 0x17
        /*009a*/ 	.short	(.L_35 - .L_34)
.L_34:
        /*009c*/ 	.word	0x00000000
        /*00a0*/ 	.short	0x0008
        /*00a2*/ 	.short	0x0030
        /*00a4*/ 	.byte	0x00, 0xf5, 0x21, 0x00


	//----- nvinfo : EIATTR_KPARAM_INFO
	.align		4
.L_35:
        /*00a8*/ 	.byte	0x04, 0x17
        /*00aa*/ 	.short	(.L_37 - .L_36)
.L_36:
        /*00ac*/ 	.word	0x00000000
        /*00b0*/ 	.short	0x0007
        /*00b2*/ 	.short	0x0028
        /*00b4*/ 	.byte	0x00, 0xf5, 0x21, 0x00


	//----- nvinfo : EIATTR_KPARAM_INFO
	.align		4
.L_37:
        /*00b8*/ 	.byte	0x04, 0x17
        /*00ba*/ 	.short	(.L_39 - .L_38)
.L_38:
        /*00bc*/ 	.word	0x00000000
        /*00c0*/ 	.short	0x0006
        /*00c2*/ 	.short	0x0020
        /*00c4*/ 	.byte	0x00, 0xf0, 0x11, 0x00


	//----- nvinfo : EIATTR_KPARAM_INFO
	.align		4
.L_39:
        /*00c8*/ 	.byte	0x04, 0x17
        /*00ca*/ 	.short	(.L_41 - .L_40)
.L_40:
        /*00cc*/ 	.word	0x00000000
        /*00d0*/ 	.short	0x0005
        /*00d2*/ 	.short	0x0018
        /*00d4*/ 	.byte	0x00, 0xf5, 0x21, 0x00


	//----- nvinfo : EIATTR_KPARAM_INFO
	.align		4
.L_41:
        /*00d8*/ 	.byte	0x04, 0x17
        /*00da*/ 	.short	(.L_43 - .L_42)
.L_42:
        /*00dc*/ 	.word	0x00000000
        /*00e0*/ 	.short	0x0004
        /*00e2*/ 	.short	0x0010
        /*00e4*/ 	.byte	0x00, 0xf0, 0x11, 0x00


	//----- nvinfo : EIATTR_KPARAM_INFO
	.align		4
.L_43:
        /*00e8*/ 	.byte	0x04, 0x17
        /*00ea*/ 	.short	(.L_45 - .L_44)
.L_44:
        /*00ec*/ 	.word	0x00000000
        /*00f0*/ 	.short	0x0003
        /*00f2*/ 	.short	0x000c
        /*00f4*/ 	.byte	0x00, 0xf0, 0x11, 0x00


	//----- nvinfo : EIATTR_KPARAM_INFO
	.align		4
.L_45:
        /*00f8*/ 	.byte	0x04, 0x17
        /*00fa*/ 	.short	(.L_47 - .L_46)
.L_46:
        /*00fc*/ 	.word	0x00000000
        /*0100*/ 	.short	0x0002
        /*0102*/ 	.short	0x0008
        /*0104*/ 	.byte	0x00, 0xf0, 0x11, 0x00


	//----- nvinfo : EIATTR_KPARAM_INFO
	.align		4
.L_47:
        /*0108*/ 	.byte	0x04, 0x17
        /*010a*/ 	.short	(.L_49 - .L_48)
.L_48:
        /*010c*/ 	.word	0x00000000
        /*0110*/ 	.short	0x0001
        /*0112*/ 	.short	0x0004
        /*0114*/ 	.byte	0x00, 0xf0, 0x11, 0x00


	//----- nvinfo : EIATTR_KPARAM_INFO
	.align		4
.L_49:
        /*0118*/ 	.byte	0x04, 0x17
        /*011a*/ 	.short	(.L_51 - .L_50)
.L_50:
        /*011c*/ 	.word	0x00000000
        /*0120*/ 	.short	0x0000
        /*0122*/ 	.short	0x0000
        /*0124*/ 	.byte	0x00, 0xf0, 0x11, 0x00


	//----- nvinfo : EIATTR_SPARSE_MMA_MASK
	.align		4
.L_51:
        /*0128*/ 	.byte	0x03, 0x50
        /*012a*/ 	.short	0x0000


	//----- nvinfo : EIATTR_MAXREG_COUNT
	.align		4
        /*012c*/ 	.byte	0x03, 0x1b
        /*012e*/ 	.short	0x00ff


	//----- nvinfo : EIATTR_MERCURY_ISA_VERSION
	.align		4
        /*0130*/ 	.byte	0x03, 0x5f
        /*0132*/ 	.short	0x0101


	//----- nvinfo : EIATTR_VRC_CTA_INIT_COUNT
	.align		4
        /*0134*/ 	.byte	0x02, 0x4a
	.zero		1
	.zero		1


	//----- nvinfo : EIATTR_EXIT_INSTR_OFFSETS
	.align		4
        /*0138*/ 	.byte	0x04, 0x1c
        /*013a*/ 	.short	(.L_53 - .L_52)


	//   ....[0]....
.L_52:
        /*013c*/ 	.word	0x000000d0


	//   ....[1]....
        /*0140*/ 	.word	0x00000350


	//   ....[2]....
        /*0144*/ 	.word	0x00000430


	//   ....[3]....
        /*0148*/ 	.word	0x00000510


	//   ....[4]....
        /*014c*/ 	.word	0x000005f0


	//----- nvinfo : EIATTR_CRS_STACK_SIZE
	.align		4
.L_53:
        /*0150*/ 	.byte	0x04, 0x1e
        /*0152*/ 	.short	(.L_55 - .L_54)
.L_54:
        /*0154*/ 	.word	0x00000000


	//----- nvinfo : EIATTR_CBANK_PARAM_SIZE
	.align		4
.L_55:
        /*0158*/ 	.byte	0x03, 0x19
        /*015a*/ 	.short	0x0068


	//----- nvinfo : EIATTR_PARAM_CBANK
	.align		4
        /*015c*/ 	.byte	0x04, 0x0a
        /*015e*/ 	.short	(.L_57 - .L_56)
	.align		4
.L_56:
        /*0160*/ 	.word	index@(.nv.constant0.Update_hertzian_dipole)
        /*0164*/ 	.short	0x0380
        /*0166*/ 	.short	0x0068


	//----- nvinfo : EIATTR_SW_WAR
	.align		4
.L_57:
        /*0168*/ 	.byte	0x04, 0x36
        /*016a*/ 	.short	(.L_59 - .L_58)
.L_58:
        /*016c*/ 	.word	0x00000008
.L_59:


//--------------------- .nv.info.store_outputs    --------------------------
	.section	.nv.info.store_outputs,"",@"SHT_CUDA_INFO"
	.sectionflags	@""
	.align	4


	//----- nvinfo : EIATTR_CUDA_API_VERSION
	.align		4
        /*0000*/ 	.byte	0x04, 0x37
        /*0002*/ 	.short	(.L_61 - .L_60)
.L_60:
        /*0004*/ 	.word	0x00000082


	//----- nvinfo : EIATTR_KPARAM_INFO
	.align		4
.L_61:
        /*0008*/ 	.byte	0x04, 0x17
        /*000a*/ 	.short	(.L_63 - .L_62)
.L_62:
        /*000c*/ 	.word	0x00000000
        /*0010*/ 	.short	0x0010
        /*0012*/ 	.short	0x0064
        /*0014*/ 	.byte	0x00, 0xf0, 0x11, 0x00


	//----- nvinfo : EIATTR_KPARAM_INFO
	.align		4
.L_63:
        /*0018*/ 	.byte	0x04, 0x17
        /*001a*/ 	.short	(.L_65 - .L_64)
.L_64:
        /*001c*/ 	.word	0x00000000
        /*0020*/ 	.short	0x000f
        /*0022*/ 	.short	0x0060
        /*0024*/ 	.byte	0x00, 0xf0, 0x11, 0x00


	//----- nvinfo : EIATTR_KPARAM_INFO
	.align		4
.L_65:
        /*0028*/ 	.byte	0x04, 0x17
        /*002a*/ 	.short	(.L_67 - .L_66)
.L_66:
        /*002c*/ 	.word	0x00000000
        /*0030*/ 	.short	0x000e
        /*0032*/ 	.short	0x005c
        /*0034*/ 	.byte	0x00, 0xf0, 0x11, 0x00


	//----- nvinfo : EIATTR_KPARAM_INFO
	.align		4
.L_67:
        /*0038*/ 	.byte	0x04, 0x17
        /*003a*/ 	.short	(.L_69 - .L_68)
.L_68:
        /*003c*/ 	.word	0x00000000
        /*0040*/ 	.short	0x000d
        /*0042*/ 	.short	0x0058
        /*0044*/ 	.byte	0x00, 0xf0, 0x11, 0x00


	//----- nvinfo : EIATTR_KPARAM_INFO
	.align		4
.L_69:
        /*0048*/ 	.byte	0x04, 0x17
        /*004a*/ 	.short	(.L_71 - .L_70)
.L_70:
        /*004c*/ 	.word	0x00000000
        /*0050*/ 	.short	0x000c
        /*0052*/ 	.short	0x0054
        /*0054*/ 	.byte	0x00, 0xf0, 0x11, 0x00


	//----- nvinfo : EIATTR_KPARAM_INFO
	.align		4
.L_71:
        /*0058*/ 	.byte	0x04, 0x17
        /*005a*/ 	.short	(.L_73 - .L_72)
.L_72:
        /*005c*/ 	.word	0x00000000
        /*0060*/ 	.short	0x000b
        /*0062*/ 	.short	0x0050
        /*0064*/ 	.byte	0x00, 0xf0, 0x11, 0x00


	//----- nvinfo : EIATTR_KPARAM_INFO
	.align		4
.L_73:
        /*0068*/ 	.byte	0x04, 0x17
        /*006a*/ 	.short	(.L_75 - .L_74)
.L_74:
        /*006c*/ 	.word	0x00000000
        /*0070*/ 	.short	0x000a
        /*0072*/ 	.short	0x0048
        /*0074*/ 	.byte	0x00, 0xf5, 0x21, 0x00


	//----- nvinfo : EIATTR_KPARAM_INFO
	.align		4
.L_75:
        /*0078*/ 	.byte	0x04, 0x17
        /*007a*/ 	.short	(.L_77 - .L_76)
.L_76:
        /*007c*/ 	.word	0x00000000
        /*0080*/ 	.short	0x0009
        /*0082*/ 	.short	0x0040
        /*0084*/ 	.byte	0x00, 0xf5, 0x21, 0x00


	//----- nvinfo : EIATTR_KPARAM_INFO
	.align		4
.L_77:
        /*0088*/ 	.byte	0x04, 0x17
        /*008a*/ 	.short	(.L_79 - .L_78)
.L_78:
        /*008c*/ 	.word	0x00000000
        /*0090*/ 	.short	0x0008
        /*0092*/ 	.short	0x0038
        /*0094*/ 	.byte	0x00, 0xf5, 0x21, 0x00


	//----- nvinfo : EIATTR_KPARAM_INFO
	.align		4
.L_79:
        /*0098*/ 	.byte	0x04, 0x17
        /*009a*/ 	.short	(.L_81 - .L_80)
.L_80:
        /*009c*/ 	.word	0x00000000
        /*00a0*/ 	.short	0x0007
        /*00a2*/ 	.short	0x0030
        /*00a4*/ 	.byte	0x00, 0xf5, 0x21, 0x00


	//----- nvinfo : EIATTR_KPARAM_INFO
	.align		4
.L_81:
        /*00a8*/ 	.byte	0x04, 0x17
        /*00aa*/ 	.short	(.L_83 - .L_82)
.L_82:
        /*00ac*/ 	.word	0x00000000
        /*00b0*/ 	.short	0x0006
        /*00b2*/ 	.short	0x0028
        /*00b4*/ 	.byte	0x00, 0xf5, 0x21, 0x00


	//----- nvinfo : EIATTR_KPARAM_INFO
	.align		4
.L_83:
        /*00b8*/ 	.byte	0x04, 0x17
        /*00ba*/ 	.short	(.L_85 - .L_84)
.L_84:
        /*00bc*/ 	.word	0x00000000
        /*00c0*/ 	.short	0x0005
        /*00c2*/ 	.short	0x0020
        /*00c4*/ 	.byte	0x00, 0xf5, 0x21, 0x00


	//----- nvinfo : EIATTR_KPARAM_INFO
	.align		4
.L_85:
        /*00c8*/ 	.byte	0x04, 0x17
        /*00ca*/ 	.short	(.L_87 - .L_86)
.L_86:
        /*00cc*/ 	.word	0x00000000
        /*00d0*/ 	.short	0x0004
        /*00d2*/ 	.short	0x0018
        /*00d4*/ 	.byte	0x00, 0xf5, 0x21, 0x00


	//----- nvinfo : EIATTR_KPARAM_INFO
	.align		4
.L_87:
        /*00d8*/ 	.byte	0x04, 0x17
        /*00da*/ 	.short	(.L_89 - .L_88)
.L_88:
        /*00dc*/ 	.word	0x00000000
        /*00e0*/ 	.short	0x0003
        /*00e2*/ 	.short	0x0010
        /*00e4*/ 	.byte	0x00, 0xf5, 0x21, 0x00


	//----- nvinfo : EIATTR_KPARAM_INFO
	.align		4
.L_89:
        /*00e8*/ 	.byte	0x04, 0x17
        /*00ea*/ 	.short	(.L_91 - .L_90)
.L_90:
        /*00ec*/ 	.word	0x00000000
        /*00f0*/ 	.short	0x0002
        /*00f2*/ 	.short	0x0008
        /*00f4*/ 	.byte	0x00, 0xf0, 0x11, 0x00


	//----- nvinfo : EIATTR_KPARAM_INFO
	.align		4
.L_91:
        /*00f8*/ 	.byte	0x04, 0x17
        /*00fa*/ 	.short	(.L_93 - .L_92)
.L_92:
        /*00fc*/ 	.word	0x00000000
        /*0100*/ 	.short	0x0001
        /*0102*/ 	.short	0x0004
        /*0104*/ 	.byte	0x00, 0xf0, 0x11, 0x00


	//----- nvinfo : EIATTR_KPARAM_INFO
	.align		4
.L_93:
        /*0108*/ 	.byte	0x04, 0x17
        /*010a*/ 	.short	(.L_95 - .L_94)
.L_94:
        /*010c*/ 	.word	0x00000000
        /*0110*/ 	.short	0x0000
        /*0112*/ 	.short	0x0000
        /*0114*/ 	.byte	0x00, 0xf0, 0x11, 0x00


	//----- nvinfo : EIATTR_SPARSE_MMA_MASK
	.align		4
.L_95:
        /*0118*/ 	.byte	0x03, 0x50
        /*011a*/ 	.short	0x0000


	//----- nvinfo : EIATTR_MAXREG_COUNT
	.align		4
        /*011c*/ 	.byte	0x03, 0x1b
        /*011e*/ 	.short	0x00ff


	//----- nvinfo : EIATTR_MERCURY_ISA_VERSION
	.align		4
        /*0120*/ 	.byte	0x03, 0x5f
        /*0122*/ 	.short	0x0101


	//----- nvinfo : EIATTR_VRC_CTA_INIT_COUNT
	.align		4
        /*0124*/ 	.byte	0x02, 0x4a
	.zero		1
	.zero		1


	//----- nvinfo : EIATTR_EXIT_INSTR_OFFSETS
	.align		4
        /*0128*/ 	.byte	0x04, 0x1c
        /*012a*/ 	.short	(.L_97 - .L_96)


	//   ....[0]....
.L_96:
        /*012c*/ 	.word	0x000000c0


	//   ....[1]....
        /*0130*/ 	.word	0x000003f0


	//----- nvinfo : EIATTR_CBANK_PARAM_SIZE
	.align		4
.L_97:
        /*0134*/ 	.byte	0x03, 0x19
        /*0136*/ 	.short	0x0068


	//----- nvinfo : EIATTR_PARAM_CBANK
	.align		4
        /*0138*/ 	.byte	0x04, 0x0a
        /*013a*/ 	.short	(.L_99 - .L_98)
	.align		4
.L_98:
        /*013c*/ 	.word	index@(.nv.constant0.store_outputs)
        /*0140*/ 	.short	0x0380
        /*0142*/ 	.short	0x0068


	//----- nvinfo : EIATTR_SW_WAR
	.align		4
.L_99:
        /*0144*/ 	.byte	0x04, 0x36
        /*0146*/ 	.short	(.L_101 - .L_100)
.L_100:
        /*0148*/ 	.word	0x00000008
.L_101:


//--------------------- .nv.callgraph             --------------------------
	.section	.nv.callgraph,"",@"SHT_CUDA_CALLGRAPH"
	.align	4
	.sectionentsize	8
	.align		4
        /*0000*/ 	.word	0x00000000
	.align		4
        /*0004*/ 	.word	0xffffffff
	.align		4
        /*0008*/ 	.word	0x00000000
	.align		4
        /*000c*/ 	.word	0xfffffffe
	.align		4
        /*0010*/ 	.word	0x00000000
	.align		4
        /*0014*/ 	.word	0xfffffffd
	.align		4
        /*0018*/ 	.word	0x00000000
	.align		4
        /*001c*/ 	.word	0xfffffffc


//--------------------- .text.Update_hertzian_dipole --------------------------
	.section	.text.Update_hertzian_dipole,"ax",@progbits
	.align	128
        .global         Update_hertzian_dipole
        .type           Update_hertzian_dipole,@function
        .size           Update_hertzian_dipole,(.L_x_17 - Update_hertzian_dipole)
        .other          Update_hertzian_dipole,@"STO_CUDA_ENTRY STV_DEFAULT"
Update_hertzian_dipole:
.text.Update_hertzian_dipole:
[----:B------:R-:W-:Y:S01]  /*0000*/  LDC R1, c[0x0][0x37c] ;  /* 0x0000df00ff017b82 */ /* 0x000fe20000000800 */
[----:B------:R-:W0:Y:S07]  /*0010*/  S2R R5, SR_TID.Y ;  /* 0x0000000000057919 */ /* 0x000e2e0000002200 */
[----:B------:R-:W1:Y:S01]  /*0020*/  LDC R3, c[0x0][0x360] ;  /* 0x0000d800ff037b82 */ /* 0x000e620000000800 */
[----:B------:R-:W2:Y:S01]  /*0030*/  LDCU UR6, c[0x0][0x380] ;  /* 0x00007000ff0677ac */ /* 0x000ea20008000800 */
[----:B------:R-:W1:Y:S01]  /*0040*/  S2R R0, SR_TID.X ;  /* 0x0000000000007919 */ /* 0x000e620000002100 */
[----:B------:R-:W3:Y:S05]  /*0050*/  LDCU UR7, c[0x0][0x3dc] ;  /* 0x00007b80ff0777ac */ /* 0x000eea0008000800 */
[----:B------:R-:W0:Y:S08]  /*0060*/  S2UR UR5, SR_CTAID.Y ;  /* 0x00000000000579c3 */ /* 0x000e300000002600 */
[----:B------:R-:W0:Y:S08]  /*0070*/  LDC R2, c[0x0][0x364] ;  /* 0x0000d900ff027b82 */ /* 0x000e300000000800 */
[----:B------:R-:W1:Y:S01]  /*0080*/  S2UR UR4, SR_CTAID.X ;  /* 0x00000000000479c3 */ /* 0x000e620000002500 */
[----:B0-----:R-:W-:-:S05]  /*0090*/  IMAD R2, R2, UR5, R5 ;  /* 0x0000000502027c24 */ /* 0x001fca000f8e0205 */
[----:B--2---:R-:W-:Y:S01]  /*00a0*/  ISETP.GE.AND P0, PT, R2, UR6, PT ;  /* 0x0000000602007c0c */ /* 0x004fe2000bf06270 */
[----:B-1----:R-:W-:-:S05]  /*00b0*/  IMAD R3, R3, UR4, R0 ;  /* 0x0000000403037c24 */ /* 0x002fca000f8e0200 */
[----:B---3--:R-:W-:-:S13]  /*00c0*/  ISETP.GE.OR P0, PT, R3, UR7, P0 ;  /* 0x0000000703007c0c */ /* 0x008fda0008706670 */
[----:B------:R-:W-:Y:S05]  /*00d0*/  @P0 EXIT ;  /* 0x000000000000094d */ /* 0x000fea0003800000 */
[----:B------:R-:W0:Y:S01]  /*00e0*/  LDC R0, c[0x0][0x384] ;  /* 0x0000e100ff007b82 */ /* 0x000e220000000800 */
[----:B------:R-:W0:Y:S01]  /*00f0*/  LDCU UR6, c[0x0][0x3e4] ;  /* 0x00007c80ff0677ac */ /* 0x000e220008000800 */
[----:B------:R-:W1:Y:S06]  /*0100*/  LDCU.64 UR4, c[0x0][0x358] ;  /* 0x00006b00ff0477ac */ /* 0x000e6c0008000a00 */
[----:B------:R-:W2:Y:S08]  /*0110*/  LDC.64 R10, c[0x0][0x3a8] ;  /* 0x0000ea00ff0a7b82 */ /* 0x000eb00000000a00 */
[----:B------:R-:W3:Y:S01]  /*0120*/  LDC.64 R8, c[0x0][0x398] ;  /* 0x0000e600ff087b82 */ /* 0x000ee20000000a00 */
[----:B0-----:R-:W-:-:S07]  /*0130*/  IMAD R5, R3, UR6, R0 ;  /* 0x0000000603057c24 */ /* 0x001fce000f8e0200 */
[----:B------:R-:W0:Y:S01]  /*0140*/  LDC.64 R12, c[0x0][0x388] ;  /* 0x0000e200ff0c7b82 */ /* 0x000e220000000a00 */
[----:B------:R-:W4:Y:S01]  /*0150*/  LDCU UR6, c[0x0][0x390] ;  /* 0x00007200ff0677ac */ /* 0x000f220008000800 */
[----:B--2---:R-:W-:-:S05]  /*0160*/  IMAD.WIDE R10, R5, 0x4, R10 ;  /* 0x00000004050a7825 */ /* 0x004fca00078e020a */
[----:B-1----:R1:W2:Y:S01]  /*0170*/  LDG.E.CONSTANT R0, desc[UR4][R10.64] ;  /* 0x000000040a007981 */ /* 0x0022a2000c1e9900 */
[----:B------:R-:W-:-:S04]  /*0180*/  IMAD R3, R2, UR7, R3 ;  /* 0x0000000702037c24 */ /* 0x000fc8000f8e0203 */
[----:B------:R-:W-:-:S04]  /*0190*/  IMAD R3, R3, 0x3, RZ ;  /* 0x0000000303037824 */ /* 0x000fc800078e02ff */
[----:B---3--:R-:W-:-:S04]  /*01a0*/  IMAD.WIDE R8, R3, 0x4, R8 ;  /* 0x0000000403087825 */ /* 0x008fc800078e0208 */
[----:B0-----:R-:W-:Y:S01]  /*01b0*/  FMUL R3, R12, R13 ;  /* 0x0000000d0c037220 */ /* 0x001fe20000400000 */
[----:B------:R-:W5:Y:S03]  /*01c0*/  LDG.E.CONSTANT R5, desc[UR4][R8.64] ;  /* 0x0000000408057981 */ /* 0x000f66000c1e9900 */
[----:B----4-:R-:W-:Y:S01]  /*01d0*/  FMUL R13, R3, UR6 ;  /* 0x00000006030d7c20 */ /* 0x010fe20008400000 */
[----:B------:R-:W2:Y:S01]  /*01e0*/  LDCU UR6, c[0x0][0x3a0] ;  /* 0x00007400ff0677ac */ /* 0x000ea20008000800 */
[----:B------:R-:W5:Y:S02]  /*01f0*/  LDG.E.CONSTANT R4, desc[UR4][R8.64+0x4] ;  /* 0x0000040408047981 */ /* 0x000f64000c1e9900 */
[----:B-1----:R-:W0:Y:S02]  /*0200*/  MUFU.RCP R10, R13 ;  /* 0x0000000d000a7308 */ /* 0x002e240000001000 */
[----:B------:R1:W5:Y:S01]  /*0210*/  LDG.E.CONSTANT R6, desc[UR4][R8.64+0x8] ;  /* 0x0000080408067981 */ /* 0x000362000c1e9900 */
[----:B------:R-:W-:Y:S01]  /*0220*/  BSSY.RECONVERGENT B0, `(.L_x_0) ;  /* 0x000000c000007945 */ /* 0x000fe20003800200 */
[----:B0-----:R-:W-:-:S04]  /*0230*/  FFMA R3, -R13, R10, 1 ;  /* 0x3f8000000d037423 */ /* 0x001fc8000000010a */
[----:B------:R-:W-:Y:S01]  /*0240*/  FFMA R3, R10, R3, R10 ;  /* 0x000000030a037223 */ /* 0x000fe2000000000a */
[----:B--2---:R-:W-:-:S04]  /*0250*/  FMUL R0, R0, UR6 ;  /* 0x0000000600007c20 */ /* 0x004fc80008400000 */
[----:B------:R-:W0:Y:S01]  /*0260*/  FCHK P0, R0, R13 ;  /* 0x0000000d00007302 */ /* 0x000e220000000000 */
[----:B-1----:R-:W-:-:S04]  /*0270*/  FFMA R8, R0, R3, RZ ;  /* 0x0000000300087223 */ /* 0x002fc800000000ff */
[----:B------:R-:W-:-:S04]  /*0280*/  FFMA R7, -R13, R8, R0 ;  /* 0x000000080d077223 */ /* 0x000fc80000000100 */
[----:B------:R-:W-:Y:S01]  /*0290*/  FFMA R3, R3, R7, R8 ;  /* 0x0000000703037223 */ /* 0x000fe20000000008 */
[----:B0-----:R-:W-:Y:S06]  /*02a0*/  @!P0 BRA `(.L_x_1) ;  /* 0x00000000000c8947 */ /* 0x001fec0003800000 */
[----:B------:R-:W-:-:S07]  /*02b0*/  MOV R8, 0x2d0 ;  /* 0x000002d000087802 */ /* 0x000fce0000000f00 */
[----:B-----5:R-:W-:Y:S05]  /*02c0*/  CALL.REL.NOINC `($__internal_0_$__cuda_sm3x_div_rn_noftz_f32_slowpath) ;  /* 0x0000000000cc7944 */ /* 0x020fea0003c00000 */
[----:B------:R-:W-:-:S07]  /*02d0*/  IMAD.MOV.U32 R3, RZ, RZ, R0 ;  /* 0x000000ffff037224 */ /* 0x000fce00078e0000 */
.L_x_1:
[----:B------:R-:W-:Y:S05]  /*02e0*/  BSYNC.RECONVERGENT B0 ;  /* 0x0000000000007941 */ /* 0x000fea0003800200 */
.L_x_0:
[----:B------:R-:W0:Y:S02]  /*02f0*/  LDCU UR6, c[0x0][0x3e0] ;  /* 0x00007c00ff0677ac */ /* 0x000e240008000800 */
[----:B0-----:R-:W-:-:S09]  /*0300*/  UISETP.NE.AND UP0, UPT, UR6, 0x2, UPT ;  /* 0x000000020600788c */ /* 0x001fd2000bf05270 */
[----:B------:R-:W-:Y:S05]  /*0310*/  BRA.U !UP0, `(.L_x_2) ;  /* 0x0000000108807547 */ /* 0x000fea000b800000 */
[----:B------:R-:W-:-:S09]  /*0320*/  UISETP.NE.AND UP0, UPT, UR6, 0x1, UPT ;  /* 0x000000010600788c */ /* 0x000fd2000bf05270 */
[----:B------:R-:W-:Y:S05]  /*0330*/  BRA.U !UP0, `(.L_x_3) ;  /* 0x0000000108407547 */ /* 0x000fea000b800000 */
[----:B------:R-:W-:-:S13]  /*0340*/  ISETP.NE.AND P0, PT, RZ, UR6, PT ;  /* 0x00000006ff007c0c */ /* 0x000fda000bf05270 */
[----:B------:R-:W-:Y:S05]  /*0350*/  @P0 EXIT ;  /* 0x000000000000094d */ /* 0x000fea0003800000 */
[----:B------:R-:W0:Y:S01]  /*0360*/  LDCU.64 UR6, c[0x0][0x3d0] ;  /* 0x00007a00ff0677ac */ /* 0x000e220008000a00 */
[----:B------:R-:W1:Y:S01]  /*0370*/  LDC.64 R8, c[0x0][0x3c8] ;  /* 0x0000f200ff087b82 */ /* 0x000e620000000a00 */
[----:B------:R-:W2:Y:S07]  /*0380*/  LDCU UR8, c[0x0][0x3d8] ;  /* 0x00007b00ff0877ac */ /* 0x000eae0008000800 */
[----:B------:R-:W3:Y:S01]  /*0390*/  LDC.64 R10, c[0x0][0x3b0] ;  /* 0x0000ec00ff0a7b82 */ /* 0x000ee20000000a00 */
[----:B0----5:R-:W-:-:S04]  /*03a0*/  IMAD R5, R2, UR6, R5 ;  /* 0x0000000602057c24 */ /* 0x021fc8000f8e0205 */
[----:B------:R-:W-:-:S04]  /*03b0*/  IMAD R5, R5, UR7, R4 ;  /* 0x0000000705057c24 */ /* 0x000fc8000f8e0204 */
[----:B--2---:R-:W-:-:S04]  /*03c0*/  IMAD R7, R5, UR8, R6 ;  /* 0x0000000805077c24 */ /* 0x004fc8000f8e0206 */
[----:B-1----:R-:W-:-:S04]  /*03d0*/  IMAD.WIDE R4, R7, 0x4, R8 ;  /* 0x0000000407047825 */ /* 0x002fc800078e0208 */
[----:B---3--:R-:W-:Y:S02]  /*03e0*/  IMAD.WIDE R6, R7, 0x4, R10 ;  /* 0x0000000407067825 */ /* 0x008fe400078e020a */
[----:B------:R-:W2:Y:S04]  /*03f0*/  LDG.E R4, desc[UR4][R4.64] ;  /* 0x0000000404047981 */ /* 0x000ea8000c1e1900 */
[----:B------:R-:W2:Y:S02]  /*0400*/  LDG.E R9, desc[UR4][R6.64] ;  /* 0x0000000406097981 */ /* 0x000ea4000c1e1900 */
[----:B--2---:R-:W-:-:S05]  /*0410*/  FFMA R9, R4, -R3, R9 ;  /* 0x8000000304097223 */ /* 0x004fca0000000009 */
[----:B------:R-:W-:Y:S01]  /*0420*/  STG.E desc[UR4][R6.64], R9 ;  /* 0x0000000906007986 */ /* 0x000fe2000c101904 */
[----:B------:R-:W-:Y:S05]  /*0430*/  EXIT ;  /* 0x000000000000794d */ /* 0x000fea0003800000 */
.L_x_3:
        /* <DEDUP_REMOVED lines=14> */
.L_x_2:
        /* <DEDUP_REMOVED lines=14> */
        .weak           $__internal_0_$__cuda_sm3x_div_rn_noftz_f32_slowpath
        .type           $__internal_0_$__cuda_sm3x_div_rn_noftz_f32_slowpath,@function
        .size           $__internal_0_$__cuda_sm3x_div_rn_noftz_f32_slowpath,(.L_x_17 - $__internal_0_$__cuda_sm3x_div_rn_noftz_f32_slowpath)
$__internal_0_$__cuda_sm3x_div_rn_noftz_f32_slowpath:
[----:B------:R-:W-:Y:S01]  /*0600*/  SHF.R.U32.HI R9, RZ, 0x17, R13 ;  /* 0x00000017ff097819 */ /* 0x000fe2000001160d */
[----:B------:R-:W-:Y:S01]  /*0610*/  BSSY.RECONVERGENT B1, `(.L_x_4) ;  /* 0x0000064000017945 */ /* 0x000fe20003800200 */
[--C-:B------:R-:W-:Y:S01]  /*0620*/  SHF.R.U32.HI R3, RZ, 0x17, R0.reuse ;  /* 0x00000017ff037819 */ /* 0x100fe20000011600 */
[----:B------:R-:W-:Y:S01]  /*0630*/  IMAD.MOV.U32 R11, RZ, RZ, R0 ;  /* 0x000000ffff0b7224 */ /* 0x000fe200078e0000 */
[----:B------:R-:W-:Y:S02]  /*0640*/  LOP3.LUT R9, R9, 0xff, RZ, 0xc0, !PT ;  /* 0x000000ff09097812 */ /* 0x000fe400078ec0ff */
[----:B------:R-:W-:-:S03]  /*0650*/  LOP3.LUT R10, R3, 0xff, RZ, 0xc0, !PT ;  /* 0x000000ff030a7812 */ /* 0x000fc600078ec0ff */
[----:B------:R-:W-:Y:S01]  /*0660*/  VIADD R14, R9, 0xffffffff ;  /* 0xffffffff090e7836 */ /* 0x000fe20000000000 */
[----:B------:R-:W-:-:S04]  /*0670*/  IADD3 R12, PT, PT, R10, -0x1, RZ ;  /* 0xffffffff0a0c7810 */ /* 0x000fc80007ffe0ff */
[----:B------:R-:W-:-:S04]  /*0680*/  ISETP.GT.U32.AND P0, PT, R14, 0xfd, PT ;  /* 0x000000fd0e00780c */ /* 0x000fc80003f04070 */
[----:B------:R-:W-:-:S13]  /*0690*/  ISETP.GT.U32.OR P0, PT, R12, 0xfd, P0 ;  /* 0x000000fd0c00780c */ /* 0x000fda0000704470 */
[----:B------:R-:W-:Y:S01]  /*06a0*/  @!P0 MOV R7, RZ ;  /* 0x000000ff00078202 */ /* 0x000fe20000000f00 */
[----:B------:R-:W-:Y:S06]  /*06b0*/  @!P0 BRA `(.L_x_5) ;  /* 0x0000000000608947 */ /* 0x000fec0003800000 */
[----:B------:R-:W-:Y:S01]  /*06c0*/  FSETP.GTU.FTZ.AND P0, PT, |R0|, +INF , PT ;  /* 0x7f8000000000780b */ /* 0x000fe20003f1c200 */
[----:B------:R-:W-:Y:S01]  /*06d0*/  IMAD.MOV.U32 R3, RZ, RZ, R13 ;  /* 0x000000ffff037224 */ /* 0x000fe200078e000d */
[----:B------:R-:W-:-:S04]  /*06e0*/  FSETP.GTU.FTZ.AND P1, PT, |R13|, +INF , PT ;  /* 0x7f8000000d00780b */ /* 0x000fc80003f3c200 */
[----:B------:R-:W-:-:S13]  /*06f0*/  PLOP3.LUT P0, PT, P0, P1, PT, 0xf8, 0x8f ;  /* 0x00000000008f781c */ /* 0x000fda0000703f70 */
[----:B------:R-:W-:Y:S05]  /*0700*/  @P0 BRA `(.L_x_6) ;  /* 0x00000004004c0947 */ /* 0x000fea0003800000 */
[----:B------:R-:W-:-:S13]  /*0710*/  LOP3.LUT P0, RZ, R13, 0x7fffffff, R11, 0xc8, !PT ;  /* 0x7fffffff0dff7812 */ /* 0x000fda000780c80b */
[----:B------:R-:W-:Y:S05]  /*0720*/  @!P0 BRA `(.L_x_7) ;  /* 0x00000004003c8947 */ /* 0x000fea0003800000 */
[C---:B------:R-:W-:Y:S02]  /*0730*/  FSETP.NEU.FTZ.AND P2, PT, |R0|.reuse, +INF , PT ;  /* 0x7f8000000000780b */ /* 0x040fe40003f5d200 */
[----:B------:R-:W-:Y:S02]  /*0740*/  FSETP.NEU.FTZ.AND P1, PT, |R3|, +INF , PT ;  /* 0x7f8000000300780b */ /* 0x000fe40003f3d200 */
[----:B------:R-:W-:-:S11]  /*0750*/  FSETP.NEU.FTZ.AND P0, PT, |R0|, +INF , PT ;  /* 0x7f8000000000780b */ /* 0x000fd60003f1d200 */
[----:B------:R-:W-:Y:S05]  /*0760*/  @!P1 BRA !P2, `(.L_x_7) ;  /* 0x00000004002c9947 */ /* 0x000fea0005000000 */
[----:B------:R-:W-:-:S04]  /*0770*/  LOP3.LUT P2, RZ, R11, 0x7fffffff, RZ, 0xc0, !PT ;  /* 0x7fffffff0bff7812 */ /* 0x000fc8000784c0ff */
[----:B------:R-:W-:-:S13]  /*0780*/  PLOP3.LUT P1, PT, P1, P2, PT, 0x2f, 0xf2 ;  /* 0x0000000000f2781c */ /* 0x000fda0000f24577 */
[----:B------:R-:W-:Y:S05]  /*0790*/  @P1 BRA `(.L_x_8) ;  /* 0x0000000400181947 */ /* 0x000fea0003800000 */
[----:B------:R-:W-:-:S04]  /*07a0*/  LOP3.LUT P1, RZ, R13, 0x7fffffff, RZ, 0xc0, !PT ;  /* 0x7fffffff0dff7812 */ /* 0x000fc8000782c0ff */
[----:B------:R-:W-:-:S13]  /*07b0*/  PLOP3.LUT P0, PT, P0, P1, PT, 0x2f, 0xf2 ;  /* 0x0000000000f2781c */ /* 0x000fda0000702577 */
[----:B------:R-:W-:Y:S05]  /*07c0*/  @P0 BRA `(.L_x_9) ;  /* 0x0000000400000947 */ /* 0x000fea0003800000 */
[----:B------:R-:W-:Y:S02]  /*07d0*/  ISETP.GE.AND P0, PT, R12, RZ, PT ;  /* 0x000000ff0c00720c */ /* 0x000fe40003f06270 */
[----:B------:R-:W-:-:S11]  /*07e0*/  ISETP.GE.AND P1, PT, R14, RZ, PT ;  /* 0x000000ff0e00720c */ /* 0x000fd60003f26270 */
[----:B------:R-:W-:Y:S01]  /*07f0*/  @P0 MOV R7, RZ ;  /* 0x000000ff00070202 */ /* 0x000fe20000000f00 */
[----:B------:R-:W-:Y:S02]  /*0800*/  @!P0 IMAD.MOV.U32 R7, RZ, RZ, -0x40 ;  /* 0xffffffc0ff078424 */ /* 0x000fe400078e00ff */
[----:B------:R-:W-:Y:S01]  /*0810*/  @!P0 FFMA R11, R0, 1.84467440737095516160e+19, RZ ;  /* 0x5f800000000b8823 */ /* 0x000fe200000000ff */
[----:B------:R-:W-:Y:S02]  /*0820*/  @!P1 FFMA R13, R3, 1.84467440737095516160e+19, RZ ;  /* 0x5f800000030d9823 */ /* 0x000fe400000000ff */
[----:B------:R-:W-:-:S07]  /*0830*/  @!P1 IADD3 R7, PT, PT, R7, 0x40, RZ ;  /* 0x0000004007079810 */ /* 0x000fce0007ffe0ff */
.L_x_5:
[----:B------:R-:W-:Y:S01]  /*0840*/  LEA R0, R9, 0xc0800000, 0x17 ;  /* 0xc080000009007811 */ /* 0x000fe200078eb8ff */
[----:B------:R-:W-:Y:S01]  /*0850*/  BSSY.RECONVERGENT B2, `(.L_x_10) ;  /* 0x0000036000027945 */ /* 0x000fe20003800200 */
[----:B------:R-:W-:-:S03]  /*0860*/  IADD3 R10, PT, PT, R10, -0x7f, RZ ;  /* 0xffffff810a0a7810 */ /* 0x000fc60007ffe0ff */
[----:B------:R-:W-:Y:S02]  /*0870*/  IMAD.IADD R13, R13, 0x1, -R0 ;  /* 0x000000010d0d7824 */ /* 0x000fe400078e0a00 */
[C---:B------:R-:W-:Y:S01]  /*0880*/  IMAD R0, R10.reuse, -0x800000, R11 ;  /* 0xff8000000a007824 */ /* 0x040fe200078e020b */
[----:B------:R-:W-:Y:S01]  /*0890*/  IADD3 R10, PT, PT, R10, 0x7f, -R9 ;  /* 0x0000007f0a0a7810 */ /* 0x000fe20007ffe809 */
[----:B------:R-:W0:Y:S01]  /*08a0*/  MUFU.RCP R3, R13 ;  /* 0x0000000d00037308 */ /* 0x000e220000001000 */
[----:B------:R-:W-:-:S03]  /*08b0*/  FADD.FTZ R15, -R13, -RZ ;  /* 0x800000ff0d0f7221 */ /* 0x000fc60000010100 */
[----:B------:R-:W-:Y:S02]  /*08c0*/  IMAD.IADD R10, R10, 0x1, R7 ;  /* 0x000000010a0a7824 */ /* 0x000fe400078e0207 */
[----:B0-----:R-:W-:-:S04]  /*08d0*/  FFMA R12, R3, R15, 1 ;  /* 0x3f800000030c7423 */ /* 0x001fc8000000000f */
[----:B------:R-:W-:-:S04]  /*08e0*/  FFMA R14, R3, R12, R3 ;  /* 0x0000000c030e7223 */ /* 0x000fc80000000003 */
[----:B------:R-:W-:-:S04]  /*08f0*/  FFMA R3, R0, R14, RZ ;  /* 0x0000000e00037223 */ /* 0x000fc800000000ff */
[----:B------:R-:W-:-:S04]  /*0900*/  FFMA R12, R15, R3, R0 ;  /* 0x000000030f0c7223 */ /* 0x000fc80000000000 */
[----:B------:R-:W-:-:S04]  /*0910*/  FFMA R11, R14, R12, R3 ;  /* 0x0000000c0e0b7223 */ /* 0x000fc80000000003 */
[----:B------:R-:W-:-:S04]  /*0920*/  FFMA R12, R15, R11, R0 ;  /* 0x0000000b0f0c7223 */ /* 0x000fc80000000000 */
[----:B------:R-:W-:-:S05]  /*0930*/  FFMA R0, R14, R12, R11 ;  /* 0x0000000c0e007223 */ /* 0x000fca000000000b */
[----:B------:R-:W-:-:S04]  /*0940*/  SHF.R.U32.HI R3, RZ, 0x17, R0 ;  /* 0x00000017ff037819 */ /* 0x000fc80000011600 */
[----:B------:R-:W-:-:S04]  /*0950*/  LOP3.LUT R3, R3, 0xff, RZ, 0xc0, !PT ;  /* 0x000000ff03037812 */ /* 0x000fc800078ec0ff */
[----:B------:R-:W-:-:S05]  /*0960*/  IADD3 R9, PT, PT, R3, R10, RZ ;  /* 0x0000000a03097210 */ /* 0x000fca0007ffe0ff */
[----:B------:R-:W-:-:S05]  /*0970*/  VIADD R3, R9, 0xffffffff ;  /* 0xffffffff09037836 */ /* 0x000fca0000000000 */
[----:B------:R-:W-:-:S13]  /*0980*/  ISETP.GE.U32.AND P0, PT, R3, 0xfe, PT ;  /* 0x000000fe0300780c */ /* 0x000fda0003f06070 */
[----:B------:R-:W-:Y:S05]  /*0990*/  @!P0 BRA `(.L_x_11) ;  /* 0x0000000000808947 */ /* 0x000fea0003800000 */
[----:B------:R-:W-:-:S13]  /*09a0*/  ISETP.GT.AND P0, PT, R9, 0xfe, PT ;  /* 0x000000fe0900780c */ /* 0x000fda0003f04270 */
[----:B------:R-:W-:Y:S05]  /*09b0*/  @P0 BRA `(.L_x_12) ;  /* 0x00000000006c0947 */ /* 0x000fea0003800000 */
[----:B------:R-:W-:-:S13]  /*09c0*/  ISETP.GE.AND P0, PT, R9, 0x1, PT ;  /* 0x000000010900780c */ /* 0x000fda0003f06270 */
[----:B------:R-:W-:Y:S05]  /*09d0*/  @P0 BRA `(.L_x_13) ;  /* 0x0000000000740947 */ /* 0x000fea0003800000 */
[----:B------:R-:W-:Y:S02]  /*09e0*/  ISETP.GE.AND P0, PT, R9, -0x18, PT ;  /* 0xffffffe80900780c */ /* 0x000fe40003f06270 */
[----:B------:R-:W-:-:S11]  /*09f0*/  LOP3.LUT R0, R0, 0x80000000, RZ, 0xc0, !PT ;  /* 0x8000000000007812 */ /* 0x000fd600078ec0ff */
[----:B------:R-:W-:Y:S05]  /*0a00*/  @!P0 BRA `(.L_x_13) ;  /* 0x0000000000688947 */ /* 0x000fea0003800000 */
[CCC-:B------:R-:W-:Y:S01]  /*0a10*/  FFMA.RZ R3, R14.reuse, R12.reuse, R11.reuse ;  /* 0x0000000c0e037223 */ /* 0x1c0fe2000000c00b */
[CCC-:B------:R-:W-:Y:S01]  /*0a20*/  FFMA.RM R10, R14.reuse, R12.reuse, R11.reuse ;  /* 0x0000000c0e0a7223 */ /* 0x1c0fe2000000400b */
[C---:B------:R-:W-:Y:S02]  /*0a30*/  ISETP.NE.AND P2, PT, R9.reuse, RZ, PT ;  /* 0x000000ff0900720c */ /* 0x040fe40003f45270 */
[----:B------:R-:W-:Y:S02]  /*0a40*/  ISETP.NE.AND P1, PT, R9, RZ, PT ;  /* 0x000000ff0900720c */ /* 0x000fe40003f25270 */
[----:B------:R-:W-:Y:S01]  /*0a50*/  LOP3.LUT R7, R3, 0x7fffff, RZ, 0xc0, !PT ;  /* 0x007fffff03077812 */ /* 0x000fe200078ec0ff */
[----:B------:R-:W-:Y:S01]  /*0a60*/  FFMA.RP R3, R14, R12, R11 ;  /* 0x0000000c0e037223 */ /* 0x000fe2000000800b */
[----:B------:R-:W-:Y:S01]  /*0a70*/  IADD3 R12, PT, PT, R9, 0x20, RZ ;  /* 0x00000020090c7810 */ /* 0x000fe20007ffe0ff */
[----:B------:R-:W-:Y:S01]  /*0a80*/  IMAD.MOV R9, RZ, RZ, -R9 ;  /* 0x000000ffff097224 */ /* 0x000fe200078e0a09 */
[----:B------:R-:W-:-:S02]  /*0a90*/  LOP3.LUT R7, R7, 0x800000, RZ, 0xfc, !PT ;  /* 0x0080000007077812 */ /* 0x000fc400078efcff */
[----:B------:R-:W-:Y:S02]  /*0aa0*/  FSETP.NEU.FTZ.AND P0, PT, R3, R10, PT ;  /* 0x0000000a0300720b */ /* 0x000fe40003f1d000 */
[----:B------:R-:W-:Y:S02]  /*0ab0*/  SHF.L.U32 R12, R7, R12, RZ ;  /* 0x0000000c070c7219 */ /* 0x000fe400000006ff */
[----:B------:R-:W-:Y:S02]  /*0ac0*/  SEL R10, R9, RZ, P2 ;  /* 0x000000ff090a7207 */ /* 0x000fe40001000000 */
[----:B------:R-:W-:Y:S02]  /*0ad0*/  ISETP.NE.AND P1, PT, R12, RZ, P1 ;  /* 0x000000ff0c00720c */ /* 0x000fe40000f25270 */
[----:B------:R-:W-:Y:S02]  /*0ae0*/  SHF.R.U32.HI R10, RZ, R10, R7 ;  /* 0x0000000aff0a7219 */ /* 0x000fe40000011607 */
[----:B------:R-:W-:-:S02]  /*0af0*/  PLOP3.LUT P0, PT, P0, P1, PT, 0xf8, 0x8f ;  /* 0x00000000008f781c */ /* 0x000fc40000703f70 */
[----:B------:R-:W-:Y:S02]  /*0b00*/  SHF.R.U32.HI R12, RZ, 0x1, R10 ;  /* 0x00000001ff0c7819 */ /* 0x000fe4000001160a */
[----:B------:R-:W-:-:S04]  /*0b10*/  SEL R3, RZ, 0x1, !P0 ;  /* 0x00000001ff037807 */ /* 0x000fc80004000000 */
[----:B------:R-:W-:-:S04]  /*0b20*/  LOP3.LUT R3, R3, 0x1, R12, 0xf8, !PT ;  /* 0x0000000103037812 */ /* 0x000fc800078ef80c */
[----:B------:R-:W-:-:S04]  /*0b30*/  LOP3.LUT R3, R3, R10, RZ, 0xc0, !PT ;  /* 0x0000000a03037212 */ /* 0x000fc800078ec0ff */
[----:B------:R-:W-:-:S04]  /*0b40*/  IADD3 R3, PT, PT, R12, R3, RZ ;  /* 0x000000030c037210 */ /* 0x000fc80007ffe0ff */
[----:B------:R-:W-:Y:S01]  /*0b50*/  LOP3.LUT R0, R3, R0, RZ, 0xfc, !PT ;  /* 0x0000000003007212 */ /* 0x000fe200078efcff */
[----:B------:R-:W-:Y:S06]  /*0b60*/  BRA `(.L_x_13) ;  /* 0x0000000000107947 */ /* 0x000fec0003800000 */
.L_x_12:
[----:B------:R-:W-:-:S04]  /*0b70*/  LOP3.LUT R0, R0, 0x80000000, RZ, 0xc0, !PT ;  /* 0x8000000000007812 */ /* 0x000fc800078ec0ff */
[----:B------:R-:W-:Y:S01]  /*0b80*/  LOP3.LUT R0, R0, 0x7f800000, RZ, 0xfc, !PT ;  /* 0x7f80000000007812 */ /* 0x000fe200078efcff */
[----:B------:R-:W-:Y:S06]  /*0b90*/  BRA `(.L_x_13) ;  /* 0x0000000000047947 */ /* 0x000fec0003800000 */
.L_x_11:
[----:B------:R-:W-:-:S07]  /*0ba0*/  IMAD R0, R10, 0x800000, R0 ;  /* 0x008000000a007824 */ /* 0x000fce00078e0200 */
.L_x_13:
[----:B------:R-:W-:Y:S05]  /*0bb0*/  BSYNC.RECONVERGENT B2 ;  /* 0x0000000000027941 */ /* 0x000fea0003800200 */
.L_x_10:
[----:B------:R-:W-:Y:S05]  /*0bc0*/  BRA `(.L_x_14) ;  /* 0x0000000000207947 */ /* 0x000fea0003800000 */
.L_x_9:
[----:B------:R-:W-:-:S04]  /*0bd0*/  LOP3.LUT R0, R13, 0x80000000, R11, 0x48, !PT ;  /* 0x800000000d007812 */ /* 0x000fc800078e480b */
[----:B------:R-:W-:Y:S01]  /*0be0*/  LOP3.LUT R0, R0, 0x7f800000, RZ, 0xfc, !PT ;  /* 0x7f80000000007812 */ /* 0x000fe200078efcff */
[----:B------:R-:W-:Y:S06]  /*0bf0*/  BRA `(.L_x_14) ;  /* 0x0000000000147947 */ /* 0x000fec0003800000 */
.L_x_8:
[----:B------:R-:W-:Y:S01]  /*0c00*/  LOP3.LUT R0, R13, 0x80000000, R11, 0x48, !PT ;  /* 0x800000000d007812 */ /* 0x000fe200078e480b */
[----:B------:R-:W-:Y:S06]  /*0c10*/  BRA `(.L_x_14) ;  /* 0x00000000000c7947 */ /* 0x000fec0003800000 */
.L_x_7:
[----:B------:R-:W0:Y:S01]  /*0c20*/  MUFU.RSQ R0, -QNAN ;  /* 0xffc0000000007908 */ /* 0x000e220000001400 */
[----:B------:R-:W-:Y:S05]  /*0c30*/  BRA `(.L_x_14) ;  /* 0x0000000000047947 */ /* 0x000fea0003800000 */
.L_x_6:
[----:B------:R-:W-:-:S07]  /*0c40*/  FADD.FTZ R0, R0, R3 ;  /* 0x0000000300007221 */ /* 0x000fce0000010000 */
.L_x_14:
[----:B------:R-:W-:Y:S05]  /*0c50*/  BSYNC.RECONVERGENT B1 ;  /* 0x0000000000017941 */ /* 0x000fea0003800200 */
.L_x_4:
[----:B------:R-:W-:-:S04]  /*0c60*/  HFMA2 R9, -RZ, RZ, 0, 0 ;  /* 0x00000000ff097431 */ /* 0x000fc800000001ff */
[----:B0-----:R-:W-:Y:S05]  /*0c70*/  RET.REL.NODEC R8 `(Update_hertzian_dipole) ;  /* 0xfffffff008e07950 */ /* 0x001fea0003c3ffff */
.L_x_15:
[----:B------:R-:W-:-:S00]  /*0c80*/  BRA `(.L_x_15) ;  /* 0xfffffffc00fc7947 */ /* 0x000fc0000383ffff */
[----:B------:R-:W-:-:S00]  /*0c90*/  NOP ;  /* 0x0000000000007918 */ /* 0x000fc00000000000 */
        /* <DEDUP_REMOVED lines=14> */
.L_x_17:


//--------------------- .text.store_outputs       --------------------------
	.section	.text.store_outputs,"ax",@progbits
	.align	128
        .global         store_outputs
        .type           store_outputs,@function
        .size           store_outputs,(.L_x_19 - store_outputs)
        .other          store_outputs,@"STO_CUDA_ENTRY STV_DEFAULT"
store_outputs:
.text.store_outputs:
[----:B------:R-:W-:Y:S01]  /*0000*/  LDC R1, c[0x0][0x37c] ;  /* 0x0000df00ff017b82 */ /* 0x000fe20000000800 */
[----:B------:R-:W0:Y:S07]  /*0010*/  S2R R5, SR_TID.Y ;  /* 0x0000000000057919 */ /* 0x000e2e0000002200 */
[----:B------:R-:W1:Y:S01]  /*0020*/  LDC R0, c[0x0][0x360] ;  /* 0x0000d800ff007b82 */ /* 0x000e620000000800 */
[----:B------:R-:W2:Y:S01]  /*0030*/  LDCU.64 UR6, c[0x0][0x380] ;  /* 0x00007000ff0677ac */ /* 0x000ea20008000a00 */
[----:B------:R-:W1:Y:S06]  /*0040*/  S2R R3, SR_TID.X ;  /* 0x0000000000037919 */ /* 0x000e6c0000002100 */
[----:B------:R-:W0:Y:S08]  /*0050*/  S2UR UR5, SR_CTAID.Y ;  /* 0x00000000000579c3 */ /* 0x000e300000002600 */
[----:B------:R-:W0:Y:S08]  /*0060*/  LDC R2, c[0x0][0x364] ;  /* 0x0000d900ff027b82 */ /* 0x000e300000000800 */
[----:B------:R-:W1:Y:S01]  /*0070*/  S2UR UR4, SR_CTAID.X ;  /* 0x00000000000479c3 */ /* 0x000e620000002500 */
[----:B0-----:R-:W-:-:S05]  /*0080*/  IMAD R2, R2, UR5, R5 ;  /* 0x0000000502027c24 */ /* 0x001fca000f8e0205 */
[----:B--2---:R-:W-:Y:S01]  /*0090*/  ISETP.GE.AND P0, PT, R2, UR6, PT ;  /* 0x0000000602007c0c */ /* 0x004fe2000bf06270 */
[----:B-1----:R-:W-:-:S05]  /*00a0*/  IMAD R0, R0, UR4, R3 ;  /* 0x0000000400007c24 */ /* 0x002fca000f8e0203 */
[----:B------:R-:W-:-:S13]  /*00b0*/  ISETP.GE.OR P0, PT, R0, UR7, P0 ;  /* 0x0000000700007c0c */ /* 0x000fda0008706670 */
[----:B------:R-:W-:Y:S05]  /*00c0*/  @P0 EXIT ;  /* 0x000000000000094d */ /* 0x000fea0003800000 */
[----:B------:R-:W0:Y:S01]  /*00d0*/  LDC.64 R16, c[0x0][0x390] ;  /* 0x0000e400ff107b82 */ /* 0x000e220000000a00 */
[----:B------:R-:W1:Y:S01]  /*00e0*/  LDCU.128 UR8, c[0x0][0x3d0] ;  /* 0x00007a00ff0877ac */ /* 0x000e620008000c00 */
[----:B------:R-:W-:Y:S01]  /*00f0*/  IMAD R3, R2, UR7, RZ ;  /* 0x0000000702037c24 */ /* 0x000fe2000f8e02ff */
[----:B------:R-:W2:Y:S04]  /*0100*/  LDCU.64 UR4, c[0x0][0x358] ;  /* 0x00006b00ff0477ac */ /* 0x000ea80008000a00 */
[----:B------:R-:W-:Y:S01]  /*0110*/  IADD3 R4, PT, PT, R0, R3, RZ ;  /* 0x0000000300047210 */ /* 0x000fe20007ffe0ff */
[----:B------:R-:W3:Y:S08]  /*0120*/  LDC.64 R14, c[0x0][0x3a0] ;  /* 0x0000e800ff0e7b82 */ /* 0x000ef00000000a00 */
[----:B------:R-:W4:Y:S01]  /*0130*/  LDC.64 R12, c[0x0][0x3a8] ;  /* 0x0000ea00ff0c7b82 */ /* 0x000f220000000a00 */
[----:B-1----:R-:W-:-:S04]  /*0140*/  IMAD R5, R4, UR11, RZ ;  /* 0x0000000b04057c24 */ /* 0x002fc8000f8e02ff */
[----:B0-----:R-:W-:-:S03]  /*0150*/  IMAD.WIDE R16, R5, 0x4, R16 ;  /* 0x0000000405107825 */ /* 0x001fc600078e0210 */
[----:B------:R-:W0:Y:S02]  /*0160*/  LDC.64 R10, c[0x0][0x3b0] ;  /* 0x0000ec00ff0a7b82 */ /* 0x000e240000000a00 */
[----:B--2---:R-:W2:Y:S04]  /*0170*/  LDG.E.CONSTANT R19, desc[UR4][R16.64] ;  /* 0x0000000410137981 */ /* 0x004ea8000c1e9900 */
[----:B------:R-:W5:Y:S02]  /*0180*/  LDG.E.CONSTANT R18, desc[UR4][R16.64+0x4] ;  /* 0x0000040410127981 */ /* 0x000f64000c1e9900 */
[----:B------:R-:W1:Y:S02]  /*0190*/  LDC.64 R8, c[0x0][0x3b8] ;  /* 0x0000ee00ff087b82 */ /* 0x000e640000000a00 */
[----:B------:R-:W3:Y:S06]  /*01a0*/  LDG.E.CONSTANT R20, desc[UR4][R16.64+0x8] ;  /* 0x0000080410147981 */ /* 0x000eec000c1e9900 */
[----:B------:R-:W1:Y:S08]  /*01b0*/  LDC.64 R6, c[0x0][0x3c0] ;  /* 0x0000f000ff067b82 */ /* 0x000e700000000a00 */
[----:B------:R-:W1:Y:S01]  /*01c0*/  LDC.64 R4, c[0x0][0x3c8] ;  /* 0x0000f200ff047b82 */ /* 0x000e620000000a00 */
[----:B--2---:R-:W-:-:S04]  /*01d0*/  IMAD R19, R2, UR8, R19 ;  /* 0x0000000802137c24 */ /* 0x004fc8000f8e0213 */
[----:B-----5:R-:W-:-:S04]  /*01e0*/  IMAD R19, R19, UR9, R18 ;  /* 0x0000000913137c24 */ /* 0x020fc8000f8e0212 */
[----:B---3--:R-:W-:-:S04]  /*01f0*/  IMAD R23, R19, UR10, R20 ;  /* 0x0000000a13177c24 */ /* 0x008fc8000f8e0214 */
[----:B------:R-:W-:-:S04]  /*0200*/  IMAD.WIDE R14, R23, 0x4, R14 ;  /* 0x00000004170e7825 */ /* 0x000fc800078e020e */
[C---:B----4-:R-:W-:Y:S01]  /*0210*/  IMAD.WIDE R12, R23.reuse, 0x4, R12 ;  /* 0x00000004170c7825 */ /* 0x050fe200078e020c */
[----:B------:R2:W3:Y:S03]  /*0220*/  LDG.E.CONSTANT R2, desc[UR4][R14.64] ;  /* 0x000000040e027981 */ /* 0x0004e6000c1e9900 */
[C---:B0-----:R-:W-:Y:S02]  /*0230*/  IMAD.WIDE R16, R23.reuse, 0x4, R10 ;  /* 0x0000000417107825 */ /* 0x041fe400078e020a */
[----:B------:R-:W0:Y:S02]  /*0240*/  LDC.64 R10, c[0x0][0x398] ;  /* 0x0000e600ff0a7b82 */ /* 0x000e240000000a00 */
[----:B-1----:R-:W-:-:S04]  /*0250*/  IMAD.WIDE R18, R23, 0x4, R8 ;  /* 0x0000000417127825 */ /* 0x002fc800078e0208 */
[C---:B------:R-:W-:Y:S02]  /*0260*/  IMAD.WIDE R20, R23.reuse, 0x4, R6 ;  /* 0x0000000417147825 */ /* 0x040fe400078e0206 */
[----:B------:R-:W4:Y:S01]  /*0270*/  LDG.E.CONSTANT R6, desc[UR4][R18.64] ;  /* 0x0000000412067981 */ /* 0x000f22000c1e9900 */
[----:B--2---:R-:W1:Y:S01]  /*0280*/  LDC R15, c[0x0][0x388] ;  /* 0x0000e200ff0f7b82 */ /* 0x004e620000000800 */
[----:B------:R-:W-:Y:S02]  /*0290*/  IMAD.WIDE R22, R23, 0x4, R4 ;  /* 0x0000000417167825 */ /* 0x000fe400078e0204 */
[----:B------:R2:W5:Y:S04]  /*02a0*/  LDG.E.CONSTANT R4, desc[UR4][R12.64] ;  /* 0x000000040c047981 */ /* 0x000568000c1e9900 */
[----:B------:R2:W4:Y:S01]  /*02b0*/  LDG.E.CONSTANT R5, desc[UR4][R16.64] ;  /* 0x0000000410057981 */ /* 0x000522000c1e9900 */
[----:B------:R-:W2:Y:S03]  /*02c0*/  LDC.64 R8, c[0x0][0x3e0] ;  /* 0x0000f800ff087b82 */ /* 0x000ea60000000a00 */
[----:B------:R-:W4:Y:S04]  /*02d0*/  LDG.E.CONSTANT R7, desc[UR4][R20.64] ;  /* 0x0000000414077981 */ /* 0x000f28000c1e9900 */
[----:B------:R-:W4:Y:S01]  /*02e0*/  LDG.E.CONSTANT R23, desc[UR4][R22.64] ;  /* 0x0000000416177981 */ /* 0x000f22000c1e9900 */
[----:B-1----:R-:W-:-:S02]  /*02f0*/  IMAD R0, R15, UR7, R0 ;  /* 0x000000070f007c24 */ /* 0x002fc4000f8e0200 */
[----:B--2---:R-:W-:-:S04]  /*0300*/  IMAD R8, R3, R8, RZ ;  /* 0x0000000803087224 */ /* 0x004fc800078e02ff */
[----:B------:R-:W-:-:S04]  /*0310*/  IMAD R3, R8, R9, R0 ;  /* 0x0000000908037224 */ /* 0x000fc800078e0200 */
[----:B0-----:R-:W-:-:S04]  /*0320*/  IMAD.WIDE R10, R3, 0x4, R10 ;  /* 0x00000004030a7825 */ /* 0x001fc800078e020a */
[----:B------:R-:W-:-:S04]  /*0330*/  IMAD R3, R9, UR7, RZ ;  /* 0x0000000709037c24 */ /* 0x000fc8000f8e02ff */
[----:B------:R-:W-:-:S04]  /*0340*/  IMAD.WIDE R8, R3, 0x4, R10 ;  /* 0x0000000403087825 */ /* 0x000fc800078e020a */
[----:B------:R-:W-:-:S04]  /*0350*/  IMAD.WIDE R12, R3, 0x4, R8 ;  /* 0x00000004030c7825 */ /* 0x000fc800078e0208 */
[----:B------:R-:W-:-:S04]  /*0360*/  IMAD.WIDE R14, R3, 0x4, R12 ;  /* 0x00000004030e7825 */ /* 0x000fc800078e020c */
[----:B------:R-:W-:-:S04]  /*0370*/  IMAD.WIDE R16, R3, 0x4, R14 ;  /* 0x0000000403107825 */ /* 0x000fc800078e020e */
[----:B------:R-:W-:Y:S01]  /*0380*/  IMAD.WIDE R18, R3, 0x4, R16 ;  /* 0x0000000403127825 */ /* 0x000fe200078e0210 */
[----:B---3--:R-:W-:Y:S04]  /*0390*/  STG.E desc[UR4][R10.64], R2 ;  /* 0x000000020a007986 */ /* 0x008fe8000c101904 */
[----:B-----5:R-:W-:Y:S04]  /*03a0*/  STG.E desc[UR4][R8.64], R4 ;  /* 0x0000000408007986 */ /* 0x020fe8000c101904 */
[----:B----4-:R-:W-:Y:S04]  /*03b0*/  STG.E desc[UR4][R12.64], R5 ;  /* 0x000000050c007986 */ /* 0x010fe8000c101904 */
[----:B------:R-:W-:Y:S04]  /*03c0*/  STG.E desc[UR4][R14.64], R6 ;  /* 0x000000060e007986 */ /* 0x000fe8000c101904 */
[----:B------:R-:W-:Y:S04]  /*03d0*/  STG.E desc[UR4][R16.64], R7 ;  /* 0x0000000710007986 */ /* 0x000fe8000c101904 */
[----:B------:R-:W-:Y:S01]  /*03e0*/  STG.E desc[UR4][R18.64], R23 ;  /* 0x0000001712007986 */ /* 0x000fe2000c101904 */
[----:B------:R-:W-:Y:S05]  /*03f0*/  EXIT ;  /* 0x000000000000794d */ /* 0x000fea0003800000 */
.L_x_16:
        /* <DEDUP_REMOVED lines=16> */
.L_x_19:


//--------------------- .nv.shared.reserved.0     --------------------------
	.section	.nv.shared.reserved.0,"aw",@nobits
	.weak		__nv_reservedSMEM_offset_0_alias
	.size		__nv_reservedSMEM_offset_0_alias, 0, 64
	.other		__nv_reservedSMEM_offset_0_alias,@"STO_CUDA_RESERVED_SHARED STV_DEFAULT"
__nv_reservedSMEM_offset_0_alias:
	.zero		0
	.zero		64


//--------------------- .nv.constant0.Update_hertzian_dipole --------------------------
	.section	.nv.constant0.Update_hertzian_dipole,"a",@progbits
	.sectionflags	@""
	.align	4
.nv.constant0.Update_hertzian_dipole:
	.zero		1000


//--------------------- .nv.constant0.store_outputs --------------------------
	.section	.nv.constant0.store_outputs,"a",@progbits
	.sectionflags	@""
	.align	4
.nv.constant0.store_outputs:
	.zero		1000


//--------------------- SYMBOLS --------------------------

	.type		.nv.reservedSmem.offset0,@object
	.size		.nv.reservedSmem.offset0,0x4
